//
// Generated by NVIDIA NVVM Compiler
//
// Compiler Build ID: CL-36424714
// Cuda compilation tools, release 13.0, V13.0.88
// Based on NVVM 20.0.0
//

.version 9.0
.target sm_100
.address_size 64

	// .globl	_Z6whoamiv
.extern .func  (.param .b32 func_retval0) vprintf
(
	.param .b64 vprintf_param_0,
	.param .b64 vprintf_param_1
)
;
.global .align 1 .b8 $str[56] = {37, 48, 52, 100, 32, 124, 32, 66, 108, 111, 99, 107, 40, 37, 100, 32, 37, 100, 32, 37, 100, 41, 32, 61, 32, 37, 51, 100, 32, 124, 32, 84, 104, 114, 101, 97, 100, 32, 40, 37, 100, 32, 37, 100, 32, 37, 100, 41, 32, 61, 32, 37, 51, 100, 10};

.visible .entry _Z6whoamiv()
{
	.local .align 8 .b8 	__local_depot0[40];
	.reg .b64 	%SP;
	.reg .b64 	%SPL;
	.reg .b32 	%r<21>;
	.reg .b64 	%rd<5>;

	mov.u64 	%SPL, __local_depot0;
	cvta.local.u64 	%SP, %SPL;
	add.u64 	%rd1, %SP, 0;
	add.u64 	%rd2, %SPL, 0;
	mov.u32 	%r1, %ctaid.x;
	mov.u32 	%r2, %ctaid.y;
	mov.u32 	%r3, %nctaid.x;
	mov.u32 	%r4, %ctaid.z;
	mov.u32 	%r5, %nctaid.y;
	mad.lo.s32 	%r6, %r5, %r4, %r2;
	mad.lo.s32 	%r7, %r6, %r3, %r1;
	mov.u32 	%r8, %ntid.x;
	mov.u32 	%r9, %ntid.y;
	mov.u32 	%r10, %ntid.z;
	mul.lo.s32 	%r11, %r9, %r8;
	mul.lo.s32 	%r12, %r11, %r10;
	mov.u32 	%r13, %tid.x;
	mov.u32 	%r14, %tid.y;
	mov.u32 	%r15, %tid.z;
	mad.lo.s32 	%r16, %r10, %r15, %r14;
	mad.lo.s32 	%r17, %r16, %r8, %r13;
	mad.lo.s32 	%r18, %r12, %r7, %r17;
	st.local.v2.u32 	[%rd2], {%r18, %r1};
	st.local.v2.u32 	[%rd2+8], {%r2, %r4};
	st.local.v2.u32 	[%rd2+16], {%r7, %r13};
	st.local.v2.u32 	[%rd2+24], {%r14, %r15};
	st.local.u32 	[%rd2+32], %r17;
	mov.u64 	%rd3, $str;
	cvta.global.u64 	%rd4, %rd3;
	{ // callseq 0, 0
	.param .b64 param0;
	st.param.b64 	[param0], %rd4;
	.param .b64 param1;
	st.param.b64 	[param1], %rd1;
	.param .b32 retval0;
	call.uni (retval0), 
	vprintf, 
	(
	param0, 
	param1
	);
	ld.param.b32 	%r19, [retval0];
	} // callseq 0
	ret;

}


// ===== COMPILED SASS (sm_100) =====

	.target	sm_100

	.elftype	@"ET_EXEC"


//--------------------- .note.nv.tkinfo           --------------------------
	.section	.note.nv.tkinfo,"",@"SHT_NOTE"
	.sectionflags	@"SHF_NOTE_NV_TKINFO"
	.tkinfo
        /*0018*/ 	.word	0x00000002
        /*0030*/ 	.string	""
        /*0030*/ 	.string	"ptxas"
        /*0030*/ 	.string	"Cuda compilation tools, release 13.0, V13.0.88"
        /*0030*/ 	.string	"Build cuda_13.0.r13.0/compiler.36424714_0"
        /*0030*/ 	.string	"-arch sm_100 -m 64 "



//--------------------- .note.nv.cuinfo           --------------------------
	.section	.note.nv.cuinfo,"",@"SHT_NOTE"
	.sectionflags	@"SHF_NOTE_NV_CUINFO"
        /*0018*/ 	.short	0x0002
        /*001a*/ 	.short	0x0064
        /*001c*/ 	.short	0x0082
	.zero		2


//--------------------- .nv.info                  --------------------------
	.section	.nv.info,"",@"SHT_CUDA_INFO"
	.align	4


	//----- nvinfo : EIATTR_REGCOUNT
	.align		4
        /*0000*/ 	.byte	0x04, 0x2f
        /*0002*/ 	.short	(.L_2 - .L_1)
	.align		4
.L_1:
        /*0004*/ 	.word	index@(_Z6whoamiv)
        /*0008*/ 	.word	0x00000018


	//----- nvinfo : EIATTR_FRAME_SIZE
	.align		4
.L_2:
        /*000c*/ 	.byte	0x04, 0x11
        /*000e*/ 	.short	(.L_4 - .L_3)
	.align		4
.L_3:
        /*0010*/ 	.word	index@(_Z6whoamiv)
        /*0014*/ 	.word	0x00000028


	//----- nvinfo : EIATTR_MIN_STACK_SIZE
	.align		4
.L_4:
        /*0018*/ 	.byte	0x04, 0x12
        /*001a*/ 	.short	(.L_6 - .L_5)
	.align		4
.L_5:
        /*001c*/ 	.word	index@(_Z6whoamiv)
        /*0020*/ 	.word	0x00000028
.L_6:


//--------------------- .nv.compat                --------------------------
	.section	.nv.compat,"",@"SHT_CUDA_COMPAT_INFO"
	.align	4
        /*0000*/ 	.byte	0x02, 0x09, 0x00, 0x00, 0x02, 0x02, 0x01, 0x00, 0x02, 0x05, 0x05, 0x00, 0x03, 0x07, 0x01, 0x01
        /*0010*/ 	.byte	0x02, 0x03, 0x00, 0x00, 0x02, 0x06, 0x01, 0x00, 0x04, 0x0b, 0x08, 0x00, 0x09, 0x00, 0x00, 0x00
        /*0020*/ 	.byte	0x00, 0x00, 0x00, 0x00


//--------------------- .nv.info._Z6whoamiv       --------------------------
	.section	.nv.info._Z6whoamiv,"",@"SHT_CUDA_INFO"
	.sectionflags	@""
	.align	4


	//----- nvinfo : EIATTR_CUDA_API_VERSION
	.align		4
        /*0000*/ 	.byte	0x04, 0x37
        /*0002*/ 	.short	(.L_8 - .L_7)
.L_7:
        /*0004*/ 	.word	0x00000082


	//----- nvinfo : EIATTR_SPARSE_MMA_MASK
	.align		4
.L_8:
        /*0008*/ 	.byte	0x03, 0x50
        /*000a*/ 	.short	0x0000


	//----- nvinfo : EIATTR_MAXREG_COUNT
	.align		4
        /*000c*/ 	.byte	0x03, 0x1b
        /*000e*/ 	.short	0x00ff


	//----- nvinfo : EIATTR_EXTERNS
	.align		4
        /*0010*/ 	.byte	0x04, 0x0f
        /*0012*/ 	.short	(.L_10 - .L_9)


	//   ....[0]....
	.align		4
.L_9:
        /*0014*/ 	.word	index@(vprintf)


	//----- nvinfo : EIATTR_MERCURY_ISA_VERSION
	.align		4
.L_10:
        /*0018*/ 	.byte	0x03, 0x5f
        /*001a*/ 	.short	0x0101


	//----- nvinfo : EIATTR_VRC_CTA_INIT_COUNT
	.align		4
        /*001c*/ 	.byte	0x02, 0x4a
	.zero		1
	.zero		1


	//----- nvinfo : EIATTR_SYSCALL_OFFSETS
	.align		4
        /*0020*/ 	.byte	0x04, 0x46
        /*0022*/ 	.short	(.L_12 - .L_11)


	//   ....[0]....
.L_11:
        /*0024*/ 	.word	0x00000230


	//----- nvinfo : EIATTR_EXIT_INSTR_OFFSETS
	.align		4
.L_12:
        /*0028*/ 	.byte	0x04, 0x1c
        /*002a*/ 	.short	(.L_14 - .L_13)


	//   ....[0]....
.L_13:
        /*002c*/ 	.word	0x00000240


	//----- nvinfo : EIATTR_SW_WAR
	.align		4
.L_14:
        /*0030*/ 	.byte	0x04, 0x36
        /*0032*/ 	.short	(.L_16 - .L_15)
.L_15:
        /*0034*/ 	.word	0x00000008
.L_16:


//--------------------- .nv.callgraph             --------------------------
	.section	.nv.callgraph,"",@"SHT_CUDA_CALLGRAPH"
	.align	4
	.sectionentsize	8
	.align		4
        /*0000*/ 	.word	0x00000000
	.align		4
        /*0004*/ 	.word	0xffffffff
	.align		4
        /*0008*/ 	.word	index@(_Z6whoamiv)
	.align		4
        /*000c*/ 	.word	index@(vprintf)
	.align		4
        /*0010*/ 	.word	0x00000000
	.align		4
        /*0014*/ 	.word	0xfffffffe
	.align		4
        /*0018*/ 	.word	0x00000000
	.align		4
        /*001c*/ 	.word	0xfffffffd
	.align		4
        /*0020*/ 	.word	0x00000000
	.align		4
        /*0024*/ 	.word	0xfffffffc


//--------------------- .nv.constant4             --------------------------
	.section	.nv.constant4,"a",@progbits
	.align	8
	.align		8
.nv.constant4:
        /*0000*/ 	.dword	vprintf
	.align		8
        /*0008*/ 	.dword	$str


//--------------------- .text._Z6whoamiv          --------------------------
	.section	.text._Z6whoamiv,"ax",@progbits
	.align	128
        .global         _Z6whoamiv
        .type           _Z6whoamiv,@function
        .size           _Z6whoamiv,(.L_x_2 - _Z6whoamiv)
        .other          _Z6whoamiv,@"STO_CUDA_ENTRY STV_DEFAULT"
_Z6whoamiv:
.text._Z6whoamiv:
[----:B------:R-:W0:Y:S01]  /*0000*/  LDC R1, c[0x0][0x37c] ;  /* 0x0000df00ff017b82 */ /* 0x000e220000000800 */
[----:B------:R-:W1:Y:S01]  /*0010*/  S2R R4, SR_CTAID.Y ;  /* 0x0000000000047919 */ /* 0x000e620000002600 */
[----:B------:R-:W2:Y:S01]  /*0020*/  LDCU UR6, c[0x0][0x2fc] ;  /* 0x00005f80ff0677ac */ /* 0x000ea20008000800 */
[----:B------:R-:W-:Y:S01]  /*0030*/  MOV R10, 0x0 ;  /* 0x00000000000a7802 */ /* 0x000fe20000000f00 */
[----:B------:R-:W1:Y:S01]  /*0040*/  S2R R5, SR_CTAID.Z ;  /* 0x0000000000057919 */ /* 0x000e620000002700 */
[----:B------:R-:W3:Y:S01]  /*0050*/  LDCU UR7, c[0x0][0x370] ;  /* 0x00006e00ff0777ac */ /* 0x000ee20008000800 */
[----:B0-----:R-:W-:Y:S01]  /*0060*/  IADD3 R1, PT, PT, R1, -0x28, RZ ;  /* 0xffffffd801017810 */ /* 0x001fe20007ffe0ff */
[----:B------:R-:W0:Y:S01]  /*0070*/  S2R R12, SR_TID.Y ;  /* 0x00000000000c7919 */ /* 0x000e220000002200 */
[----:B------:R-:W1:Y:S01]  /*0080*/  LDCU UR8, c[0x0][0x374] ;  /* 0x00006e80ff0877ac */ /* 0x000e620008000800 */
[----:B------:R-:W4:Y:S01]  /*0090*/  LDC.64 R10, c[0x4][R10] ;  /* 0x010000000a0a7b82 */ /* 0x000f220000000a00 */
[----:B------:R-:W0:Y:S01]  /*00a0*/  S2R R13, SR_TID.Z ;  /* 0x00000000000d7919 */ /* 0x000e220000002300 */
[----:B------:R-:W5:Y:S01]  /*00b0*/  LDCU UR9, c[0x0][0x360] ;  /* 0x00006c00ff0977ac */ /* 0x000f620008000800 */
[----:B------:R-:W3:Y:S01]  /*00c0*/  S2R R9, SR_CTAID.X ;  /* 0x0000000000097919 */ /* 0x000ee20000002500 */
[----:B------:R-:W5:Y:S01]  /*00d0*/  LDCU UR4, c[0x0][0x364] ;  /* 0x00006c80ff0477ac */ /* 0x000f620008000800 */
[----:B------:R-:W2:Y:S01]  /*00e0*/  S2R R3, SR_TID.X ;  /* 0x0000000000037919 */ /* 0x000ea20000002100 */
[----:B------:R-:W1:Y:S01]  /*00f0*/  LDCU UR5, c[0x0][0x368] ;  /* 0x00006d00ff0577ac */ /* 0x000e620008000800 */
[----:B-----5:R-:W-:Y:S01]  /*0100*/  UIMAD UR4, UR9, UR4, URZ ;  /* 0x00000004090472a4 */ /* 0x020fe2000f8e02ff */
[----:B-1----:R-:W-:Y:S01]  /*0110*/  IMAD R2, R5, UR8, R4 ;  /* 0x0000000805027c24 */ /* 0x002fe2000f8e0204 */
[----:B------:R1:W-:Y:S02]  /*0120*/  STL.64 [R1+0x8], R4 ;  /* 0x0000080401007387 */ /* 0x0003e40000100a00 */
[----:B------:R-:W-:-:S02]  /*0130*/  UIMAD UR4, UR4, UR5, URZ ;  /* 0x00000005040472a4 */ /* 0x000fc4000f8e02ff */
[----:B0-----:R-:W-:Y:S01]  /*0140*/  IMAD R0, R13, UR5, R12 ;  /* 0x000000050d007c24 */ /* 0x001fe2000f8e020c */
[----:B------:R-:W0:Y:S01]  /*0150*/  LDCU UR5, c[0x0][0x2f8] ;  /* 0x00005f00ff0577ac */ /* 0x000e220008000800 */
[----:B------:R5:W-:Y:S01]  /*0160*/  STL.64 [R1+0x18], R12 ;  /* 0x0000180c01007387 */ /* 0x000be20000100a00 */
[----:B---3--:R-:W-:Y:S02]  /*0170*/  IMAD R2, R2, UR7, R9 ;  /* 0x0000000702027c24 */ /* 0x008fe4000f8e0209 */
[----:B--2---:R-:W-:-:S03]  /*0180*/  IMAD R0, R0, UR9, R3 ;  /* 0x0000000900007c24 */ /* 0x004fc6000f8e0203 */
[----:B------:R5:W-:Y:S01]  /*0190*/  STL.64 [R1+0x10], R2 ;  /* 0x0000100201007387 */ /* 0x000be20000100a00 */
[----:B------:R-:W1:Y:S01]  /*01a0*/  LDCU.64 UR8, c[0x4][0x8] ;  /* 0x01000100ff0877ac */ /* 0x000e620008000a00 */
[----:B------:R-:W-:Y:S02]  /*01b0*/  IMAD R8, R2, UR4, R0 ;  /* 0x0000000402087c24 */ /* 0x000fe4000f8e0200 */
[----:B------:R5:W-:Y:S04]  /*01c0*/  STL [R1+0x20], R0 ;  /* 0x0000200001007387 */ /* 0x000be80000100800 */
[----:B------:R5:W-:Y:S01]  /*01d0*/  STL.64 [R1], R8 ;  /* 0x0000000801007387 */ /* 0x000be20000100a00 */
[----:B0-----:R-:W-:-:S04]  /*01e0*/  IADD3 R6, P0, PT, R1, UR5, RZ ;  /* 0x0000000501067c10 */ /* 0x001fc8000ff1e0ff */
[----:B------:R-:W-:Y:S02]  /*01f0*/  IADD3.X R7, PT, PT, RZ, UR6, RZ, P0, !PT ;  /* 0x00000006ff077c10 */ /* 0x000fe400087fe4ff */
[----:B-1----:R-:W-:Y:S02]  /*0200*/  MOV R4, UR8 ;  /* 0x0000000800047c02 */ /* 0x002fe40008000f00 */
[----:B----45:R-:W-:-:S07]  /*0210*/  MOV R5, UR9 ;  /* 0x0000000900057c02 */ /* 0x030fce0008000f00 */
[----:B------:R-:W-:-:S07]  /*0220*/  LEPC R20, `(.L_x_0) ;  /* 0x000000001014794e */ /* 0x000fce0000000000 */
[----:B------:R-:W-:Y:S05]  /*0230*/  CALL.ABS.NOINC R10 ;  /* 0x000000000a007343 */ /* 0x000fea0003c00000 */
.L_x_0:
[----:B------:R-:W-:Y:S05]  /*0240*/  EXIT ;  /* 0x000000000000794d */ /* 0x000fea0003800000 */
.L_x_1:
[----:B------:R-:W-:-:S00]  /*0250*/  BRA `(.L_x_1) ;  /* 0xfffffffc00fc7947 */ /* 0x000fc0000383ffff */
[----:B------:R-:W-:-:S00]  /*0260*/  NOP ;  /* 0x0000000000007918 */ /* 0x000fc00000000000 */
        /* <DEDUP_REMOVED lines=9> */
.L_x_2:


//--------------------- .nv.global.init           --------------------------
	.section	.nv.global.init,"aw",@progbits
.nv.global.init:
	.type		$str,@object
	.size		$str,(.L_0 - $str)
$str:
        /*0000*/ 	.byte	0x25, 0x30, 0x34, 0x64, 0x20, 0x7c, 0x20, 0x42, 0x6c, 0x6f, 0x63, 0x6b, 0x28, 0x25, 0x64, 0x20
        /*0010*/ 	.byte	0x25, 0x64, 0x20, 0x25, 0x64, 0x29, 0x20, 0x3d, 0x20, 0x25, 0x33, 0x64, 0x20, 0x7c, 0x20, 0x54
        /*0020*/ 	.byte	0x68, 0x72, 0x65, 0x61, 0x64, 0x20, 0x28, 0x25, 0x64, 0x20, 0x25, 0x64, 0x20, 0x25, 0x64, 0x29
        /*0030*/ 	.byte	0x20, 0x3d, 0x20, 0x25, 0x33, 0x64, 0x0a, 0x00
.L_0:


//--------------------- .nv.shared.reserved.0     --------------------------
	.section	.nv.shared.reserved.0,"aw",@nobits
	.weak		__nv_reservedSMEM_offset_0_alias
	.size		__nv_reservedSMEM_offset_0_alias, 0, 64
	.other		__nv_reservedSMEM_offset_0_alias,@"STO_CUDA_RESERVED_SHARED STV_DEFAULT"
__nv_reservedSMEM_offset_0_alias:
	.zero		0
	.zero		64


//--------------------- .nv.constant0._Z6whoamiv  --------------------------
	.section	.nv.constant0._Z6whoamiv,"a",@progbits
	.sectionflags	@""
	.align	4
.nv.constant0._Z6whoamiv:
	.zero		896


//--------------------- SYMBOLS --------------------------

	.type		.nv.reservedSmem.offset0,@object
	.size		.nv.reservedSmem.offset0,0x4
	.type		vprintf,@function
